//
// Generated by NVIDIA NVVM Compiler
//
// Compiler Build ID: CL-36424714
// Cuda compilation tools, release 13.0, V13.0.88
// Based on NVVM 20.0.0
//

.version 9.0
.target sm_100
.address_size 64

	// .globl	_Z17balanceLoadKernelPiS_

.visible .entry _Z17balanceLoadKernelPiS_(
	.param .u64 .ptr .align 1 _Z17balanceLoadKernelPiS__param_0,
	.param .u64 .ptr .align 1 _Z17balanceLoadKernelPiS__param_1
)
{
	.reg .b32 	%r<15>;
	.reg .b64 	%rd<7>;

	ld.param.u64 	%rd1, [_Z17balanceLoadKernelPiS__param_0];
	ld.param.u64 	%rd2, [_Z17balanceLoadKernelPiS__param_1];
	cvta.to.global.u64 	%rd3, %rd1;
	mov.u32 	%r1, %ctaid.x;
	mov.u32 	%r2, %ntid.x;
	mov.u32 	%r3, %tid.x;
	mad.lo.s32 	%r4, %r1, %r2, %r3;
	mov.u32 	%r5, %nctaid.x;
	mul.lo.s32 	%r6, %r2, %r5;
	ld.global.u32 	%r7, [%rd3];
	add.s32 	%r8, %r6, %r7;
	add.s32 	%r9, %r8, -1;
	div.s32 	%r10, %r9, %r6;
	mul.lo.s32 	%r11, %r10, %r4;
	add.s32 	%r12, %r11, %r10;
	min.s32 	%r13, %r12, %r7;
	cvta.to.global.u64 	%rd4, %rd2;
	sub.s32 	%r14, %r13, %r11;
	mul.wide.s32 	%rd5, %r4, 4;
	add.s64 	%rd6, %rd4, %rd5;
	st.global.u32 	[%rd6], %r14;
	ret;

}


// ===== COMPILED SASS (sm_100) =====

	.target	sm_100

	.elftype	@"ET_EXEC"


//--------------------- .note.nv.tkinfo           --------------------------
	.section	.note.nv.tkinfo,"",@"SHT_NOTE"
	.sectionflags	@"SHF_NOTE_NV_TKINFO"
	.tkinfo
        /*0018*/ 	.word	0x00000002
        /*0030*/ 	.string	""
        /*0030*/ 	.string	"ptxas"
        /*0030*/ 	.string	"Cuda compilation tools, release 13.0, V13.0.88"
        /*0030*/ 	.string	"Build cuda_13.0.r13.0/compiler.36424714_0"
        /*0030*/ 	.string	"-arch sm_100 -m 64 "



//--------------------- .note.nv.cuinfo           --------------------------
	.section	.note.nv.cuinfo,"",@"SHT_NOTE"
	.sectionflags	@"SHF_NOTE_NV_CUINFO"
        /*0018*/ 	.short	0x0002
        /*001a*/ 	.short	0x0064
        /*001c*/ 	.short	0x0082
	.zero		2


//--------------------- .nv.info                  --------------------------
	.section	.nv.info,"",@"SHT_CUDA_INFO"
	.align	4


	//----- nvinfo : EIATTR_REGCOUNT
	.align		4
        /*0000*/ 	.byte	0x04, 0x2f
        /*0002*/ 	.short	(.L_1 - .L_0)
	.align		4
.L_0:
        /*0004*/ 	.word	index@(_Z17balanceLoadKernelPiS_)
        /*0008*/ 	.word	0x0000000d


	//----- nvinfo : EIATTR_FRAME_SIZE
	.align		4
.L_1:
        /*000c*/ 	.byte	0x04, 0x11
        /*000e*/ 	.short	(.L_3 - .L_2)
	.align		4
.L_2:
        /*0010*/ 	.word	index@(_Z17balanceLoadKernelPiS_)
        /*0014*/ 	.word	0x00000000


	//----- nvinfo : EIATTR_MIN_STACK_SIZE
	.align		4
.L_3:
        /*0018*/ 	.byte	0x04, 0x12
        /*001a*/ 	.short	(.L_5 - .L_4)
	.align		4
.L_4:
        /*001c*/ 	.word	index@(_Z17balanceLoadKernelPiS_)
        /*0020*/ 	.word	0x00000000
.L_5:


//--------------------- .nv.compat                --------------------------
	.section	.nv.compat,"",@"SHT_CUDA_COMPAT_INFO"
	.align	4
        /*0000*/ 	.byte	0x02, 0x09, 0x00, 0x00, 0x02, 0x02, 0x01, 0x00, 0x02, 0x05, 0x05, 0x00, 0x03, 0x07, 0x01, 0x01
        /*0010*/ 	.byte	0x02, 0x03, 0x00, 0x00, 0x02, 0x06, 0x01, 0x00, 0x04, 0x0b, 0x08, 0x00, 0x09, 0x00, 0x00, 0x00
        /*0020*/ 	.byte	0x00, 0x00, 0x00, 0x00


//--------------------- .nv.info._Z17balanceLoadKernelPiS_ --------------------------
	.section	.nv.info._Z17balanceLoadKernelPiS_,"",@"SHT_CUDA_INFO"
	.sectionflags	@""
	.align	4


	//----- nvinfo : EIATTR_CUDA_API_VERSION
	.align		4
        /*0000*/ 	.byte	0x04, 0x37
        /*0002*/ 	.short	(.L_7 - .L_6)
.L_6:
        /*0004*/ 	.word	0x00000082


	//----- nvinfo : EIATTR_KPARAM_INFO
	.align		4
.L_7:
        /*0008*/ 	.byte	0x04, 0x17
        /*000a*/ 	.short	(.L_9 - .L_8)
.L_8:
        /*000c*/ 	.word	0x00000000
        /*0010*/ 	.short	0x0001
        /*0012*/ 	.short	0x0008
        /*0014*/ 	.byte	0x00, 0xf5, 0x21, 0x00


	//----- nvinfo : EIATTR_KPARAM_INFO
	.align		4
.L_9:
        /*0018*/ 	.byte	0x04, 0x17
        /*001a*/ 	.short	(.L_11 - .L_10)
.L_10:
        /*001c*/ 	.word	0x00000000
        /*0020*/ 	.short	0x0000
        /*0022*/ 	.short	0x0000
        /*0024*/ 	.byte	0x00, 0xf5, 0x21, 0x00


	//----- nvinfo : EIATTR_SPARSE_MMA_MASK
	.align		4
.L_11:
        /*0028*/ 	.byte	0x03, 0x50
        /*002a*/ 	.short	0x0000


	//----- nvinfo : EIATTR_MAXREG_COUNT
	.align		4
        /*002c*/ 	.byte	0x03, 0x1b
        /*002e*/ 	.short	0x00ff


	//----- nvinfo : EIATTR_MERCURY_ISA_VERSION
	.align		4
        /*0030*/ 	.byte	0x03, 0x5f
        /*0032*/ 	.short	0x0101


	//----- nvinfo : EIATTR_VRC_CTA_INIT_COUNT
	.align		4
        /*0034*/ 	.byte	0x02, 0x4a
	.zero		1
	.zero		1


	//----- nvinfo : EIATTR_EXIT_INSTR_OFFSETS
	.align		4
        /*0038*/ 	.byte	0x04, 0x1c
        /*003a*/ 	.short	(.L_13 - .L_12)


	//   ....[0]....
.L_12:
        /*003c*/ 	.word	0x000002c0


	//----- nvinfo : EIATTR_CBANK_PARAM_SIZE
	.align		4
.L_13:
        /*0040*/ 	.byte	0x03, 0x19
        /*0042*/ 	.short	0x0010


	//----- nvinfo : EIATTR_PARAM_CBANK
	.align		4
        /*0044*/ 	.byte	0x04, 0x0a
        /*0046*/ 	.short	(.L_15 - .L_14)
	.align		4
.L_14:
        /*0048*/ 	.word	index@(.nv.constant0._Z17balanceLoadKernelPiS_)
        /*004c*/ 	.short	0x0380
        /*004e*/ 	.short	0x0010


	//----- nvinfo : EIATTR_SW_WAR
	.align		4
.L_15:
        /*0050*/ 	.byte	0x04, 0x36
        /*0052*/ 	.short	(.L_17 - .L_16)
.L_16:
        /*0054*/ 	.word	0x00000008
.L_17:


//--------------------- .nv.callgraph             --------------------------
	.section	.nv.callgraph,"",@"SHT_CUDA_CALLGRAPH"
	.align	4
	.sectionentsize	8
	.align		4
        /*0000*/ 	.word	0x00000000
	.align		4
        /*0004*/ 	.word	0xffffffff
	.align		4
        /*0008*/ 	.word	0x00000000
	.align		4
        /*000c*/ 	.word	0xfffffffe
	.align		4
        /*0010*/ 	.word	0x00000000
	.align		4
        /*0014*/ 	.word	0xfffffffd
	.align		4
        /*0018*/ 	.word	0x00000000
	.align		4
        /*001c*/ 	.word	0xfffffffc


//--------------------- .text._Z17balanceLoadKernelPiS_ --------------------------
	.section	.text._Z17balanceLoadKernelPiS_,"ax",@progbits
	.align	128
        .global         _Z17balanceLoadKernelPiS_
        .type           _Z17balanceLoadKernelPiS_,@function
        .size           _Z17balanceLoadKernelPiS_,(.L_x_1 - _Z17balanceLoadKernelPiS_)
        .other          _Z17balanceLoadKernelPiS_,@"STO_CUDA_ENTRY STV_DEFAULT"
_Z17balanceLoadKernelPiS_:
.text._Z17balanceLoadKernelPiS_:
[----:B------:R-:W-:Y:S08]  /*0000*/  LDC R1, c[0x0][0x37c] ;  /* 0x0000df00ff017b82 */ /* 0x000ff00000000800 */
[----:B------:R-:W0:Y:S01]  /*0010*/  LDC.64 R2, c[0x0][0x380] ;  /* 0x0000e000ff027b82 */ /* 0x000e220000000a00 */
[----:B------:R-:W0:Y:S02]  /*0020*/  LDCU.64 UR4, c[0x0][0x358] ;  /* 0x00006b00ff0477ac */ /* 0x000e240008000a00 */
[----:B0-----:R0:W2:Y:S05]  /*0030*/  LDG.E R0, desc[UR4][R2.64] ;  /* 0x0000000402007981 */ /* 0x0010aa000c1e1900 */
[----:B------:R-:W1:Y:S01]  /*0040*/  LDC R8, c[0x0][0x360] ;  /* 0x0000d800ff087b82 */ /* 0x000e620000000800 */
[----:B------:R-:W1:Y:S02]  /*0050*/  LDCU UR6, c[0x0][0x370] ;  /* 0x00006e00ff0677ac */ /* 0x000e640008000800 */
[----:B-1----:R-:W-:-:S05]  /*0060*/  IMAD R7, R8, UR6, RZ ;  /* 0x0000000608077c24 */ /* 0x002fca000f8e02ff */
[----:B------:R-:W1:Y:S01]  /*0070*/  S2UR UR6, SR_CTAID.X ;  /* 0x00000000000679c3 */ /* 0x000e620000002500 */
[-C--:B------:R-:W-:Y:S02]  /*0080*/  IABS R10, R7.reuse ;  /* 0x00000007000a7213 */ /* 0x080fe40000000000 */
[----:B------:R-:W-:Y:S02]  /*0090*/  IABS R9, R7 ;  /* 0x0000000700097213 */ /* 0x000fe40000000000 */
[----:B------:R-:W3:Y:S03]  /*00a0*/  I2F.RP R6, R10 ;  /* 0x0000000a00067306 */ /* 0x000ee60000209400 */
[----:B------:R-:W-:-:S05]  /*00b0*/  IMAD.MOV R9, RZ, RZ, -R9 ;  /* 0x000000ffff097224 */ /* 0x000fca00078e0a09 */
[----:B---3--:R-:W3:Y:S02]  /*00c0*/  MUFU.RCP R6, R6 ;  /* 0x0000000600067308 */ /* 0x008ee40000001000 */
[----:B---3--:R-:W-:-:S06]  /*00d0*/  VIADD R4, R6, 0xffffffe ;  /* 0x0ffffffe06047836 */ /* 0x008fcc0000000000 */
[----:B------:R3:W0:Y:S02]  /*00e0*/  F2I.FTZ.U32.TRUNC.NTZ R5, R4 ;  /* 0x0000000400057305 */ /* 0x000624000021f000 */
[----:B---3--:R-:W-:Y:S01]  /*00f0*/  HFMA2 R4, -RZ, RZ, 0, 0 ;  /* 0x00000000ff047431 */ /* 0x008fe200000001ff */
[----:B0-----:R-:W-:-:S05]  /*0100*/  IADD3 R3, PT, PT, RZ, -R5, RZ ;  /* 0x80000005ff037210 */ /* 0x001fca0007ffe0ff */
[----:B------:R-:W-:-:S04]  /*0110*/  IMAD R3, R3, R10, RZ ;  /* 0x0000000a03037224 */ /* 0x000fc800078e02ff */
[----:B------:R-:W-:-:S04]  /*0120*/  IMAD.HI.U32 R5, R5, R3, R4 ;  /* 0x0000000305057227 */ /* 0x000fc800078e0004 */
[----:B------:R-:W-:Y:S02]  /*0130*/  IMAD.MOV.U32 R3, RZ, RZ, R9 ;  /* 0x000000ffff037224 */ /* 0x000fe400078e0009 */
[----:B------:R-:W1:Y:S01]  /*0140*/  S2R R9, SR_TID.X ;  /* 0x0000000000097919 */ /* 0x000e620000002100 */
[----:B--2---:R-:W-:-:S04]  /*0150*/  IADD3 R2, PT, PT, R7, -0x1, R0 ;  /* 0xffffffff07027810 */ /* 0x004fc80007ffe000 */
[----:B------:R-:W-:Y:S02]  /*0160*/  IABS R6, R2 ;  /* 0x0000000200067213 */ /* 0x000fe40000000000 */
[----:B------:R-:W-:-:S03]  /*0170*/  LOP3.LUT R2, R2, R7, RZ, 0x3c, !PT ;  /* 0x0000000702027212 */ /* 0x000fc600078e3cff */
[----:B------:R-:W-:Y:S01]  /*0180*/  IMAD.HI.U32 R5, R5, R6, RZ ;  /* 0x0000000605057227 */ /* 0x000fe200078e00ff */
[----:B------:R-:W-:-:S03]  /*0190*/  ISETP.GE.AND P1, PT, R2, RZ, PT ;  /* 0x000000ff0200720c */ /* 0x000fc60003f26270 */
[----:B------:R-:W-:-:S05]  /*01a0*/  IMAD R3, R5, R3, R6 ;  /* 0x0000000305037224 */ /* 0x000fca00078e0206 */
[----:B------:R-:W-:-:S13]  /*01b0*/  ISETP.GT.U32.AND P2, PT, R10, R3, PT ;  /* 0x000000030a00720c */ /* 0x000fda0003f44070 */
[-C--:B------:R-:W-:Y:S01]  /*01c0*/  @!P2 IADD3 R3, PT, PT, R3, -R10.reuse, RZ ;  /* 0x8000000a0303a210 */ /* 0x080fe20007ffe0ff */
[----:B------:R-:W-:Y:S01]  /*01d0*/  @!P2 VIADD R5, R5, 0x1 ;  /* 0x000000010505a836 */ /* 0x000fe20000000000 */
[----:B------:R-:W-:Y:S02]  /*01e0*/  ISETP.NE.AND P2, PT, R7, RZ, PT ;  /* 0x000000ff0700720c */ /* 0x000fe40003f45270 */
[----:B------:R-:W-:Y:S02]  /*01f0*/  ISETP.GE.U32.AND P0, PT, R3, R10, PT ;  /* 0x0000000a0300720c */ /* 0x000fe40003f06070 */
[----:B------:R-:W0:Y:S11]  /*0200*/  LDC.64 R2, c[0x0][0x388] ;  /* 0x0000e200ff027b82 */ /* 0x000e360000000a00 */
[----:B------:R-:W-:-:S05]  /*0210*/  @P0 IADD3 R5, PT, PT, R5, 0x1, RZ ;  /* 0x0000000105050810 */ /* 0x000fca0007ffe0ff */
[----:B------:R-:W-:Y:S02]  /*0220*/  IMAD.MOV.U32 R4, RZ, RZ, R5 ;  /* 0x000000ffff047224 */ /* 0x000fe400078e0005 */
[----:B-1----:R-:W-:-:S03]  /*0230*/  IMAD R5, R8, UR6, R9 ;  /* 0x0000000608057c24 */ /* 0x002fc6000f8e0209 */
[----:B------:R-:W-:Y:S02]  /*0240*/  @!P1 IADD3 R4, PT, PT, -R4, RZ, RZ ;  /* 0x000000ff04049210 */ /* 0x000fe40007ffe1ff */
[----:B------:R-:W-:Y:S01]  /*0250*/  @!P2 LOP3.LUT R4, RZ, R7, RZ, 0x33, !PT ;  /* 0x00000007ff04a212 */ /* 0x000fe200078e33ff */
[----:B0-----:R-:W-:-:S04]  /*0260*/  IMAD.WIDE R2, R5, 0x4, R2 ;  /* 0x0000000405027825 */ /* 0x001fc800078e0202 */
[--C-:B------:R-:W-:Y:S02]  /*0270*/  IMAD R7, R5, R4, R4.reuse ;  /* 0x0000000405077224 */ /* 0x100fe400078e0204 */
[----:B------:R-:W-:-:S03]  /*0280*/  IMAD.MOV R4, RZ, RZ, -R4 ;  /* 0x000000ffff047224 */ /* 0x000fc600078e0a04 */
[----:B------:R-:W-:-:S05]  /*0290*/  VIMNMX R0, PT, PT, R0, R7, PT ;  /* 0x0000000700007248 */ /* 0x000fca0003fe0100 */
[----:B------:R-:W-:-:S05]  /*02a0*/  IMAD R5, R5, R4, R0 ;  /* 0x0000000405057224 */ /* 0x000fca00078e0200 */
[----:B------:R-:W-:Y:S01]  /*02b0*/  STG.E desc[UR4][R2.64], R5 ;  /* 0x0000000502007986 */ /* 0x000fe2000c101904 */
[----:B------:R-:W-:Y:S05]  /*02c0*/  EXIT ;  /* 0x000000000000794d */ /* 0x000fea0003800000 */
.L_x_0:
[----:B------:R-:W-:-:S00]  /*02d0*/  BRA `(.L_x_0) ;  /* 0xfffffffc00fc7947 */ /* 0x000fc0000383ffff */
[----:B------:R-:W-:-:S00]  /*02e0*/  NOP ;  /* 0x0000000000007918 */ /* 0x000fc00000000000 */
        /* <DEDUP_REMOVED lines=9> */
.L_x_1:


//--------------------- .nv.shared.reserved.0     --------------------------
	.section	.nv.shared.reserved.0,"aw",@nobits
	.weak		__nv_reservedSMEM_offset_0_alias
	.size		__nv_reservedSMEM_offset_0_alias, 0, 64
	.other		__nv_reservedSMEM_offset_0_alias,@"STO_CUDA_RESERVED_SHARED STV_DEFAULT"
__nv_reservedSMEM_offset_0_alias:
	.zero		0
	.zero		64


//--------------------- .nv.constant0._Z17balanceLoadKernelPiS_ --------------------------
	.section	.nv.constant0._Z17balanceLoadKernelPiS_,"a",@progbits
	.sectionflags	@""
	.align	4
.nv.constant0._Z17balanceLoadKernelPiS_:
	.zero		912


//--------------------- SYMBOLS --------------------------

	.type		.nv.reservedSmem.offset0,@object
	.size		.nv.reservedSmem.offset0,0x4
